//
// Generated by NVIDIA NVVM Compiler
//
// Compiler Build ID: CL-36424714
// Cuda compilation tools, release 13.0, V13.0.88
// Based on NVVM 20.0.0
//

.version 9.0
.target sm_100
.address_size 64

	// .globl	_Z21matrix_vec_mul_kernelPdS_S_ll

.visible .entry _Z21matrix_vec_mul_kernelPdS_S_ll(
	.param .u64 .ptr .align 1 _Z21matrix_vec_mul_kernelPdS_S_ll_param_0,
	.param .u64 .ptr .align 1 _Z21matrix_vec_mul_kernelPdS_S_ll_param_1,
	.param .u64 .ptr .align 1 _Z21matrix_vec_mul_kernelPdS_S_ll_param_2,
	.param .u64 _Z21matrix_vec_mul_kernelPdS_S_ll_param_3,
	.param .u64 _Z21matrix_vec_mul_kernelPdS_S_ll_param_4
)
{
	.reg .pred 	%p<11>;
	.reg .b32 	%r<5>;
	.reg .b64 	%rd<63>;
	.reg .b64 	%fd<112>;

	ld.param.u64 	%rd30, [_Z21matrix_vec_mul_kernelPdS_S_ll_param_0];
	ld.param.u64 	%rd32, [_Z21matrix_vec_mul_kernelPdS_S_ll_param_1];
	ld.param.u64 	%rd33, [_Z21matrix_vec_mul_kernelPdS_S_ll_param_2];
	ld.param.u64 	%rd34, [_Z21matrix_vec_mul_kernelPdS_S_ll_param_3];
	ld.param.u64 	%rd31, [_Z21matrix_vec_mul_kernelPdS_S_ll_param_4];
	cvta.to.global.u64 	%rd1, %rd33;
	cvta.to.global.u64 	%rd2, %rd32;
	mov.u32 	%r1, %ctaid.x;
	mov.u32 	%r2, %ntid.x;
	mov.u32 	%r3, %tid.x;
	mad.lo.s32 	%r4, %r1, %r2, %r3;
	cvt.s64.s32 	%rd3, %r4;
	setp.le.s64 	%p1, %rd34, %rd3;
	@%p1 bra 	$L__BB0_15;
	setp.lt.s64 	%p2, %rd31, 1;
	mov.f64 	%fd111, 0d0000000000000000;
	@%p2 bra 	$L__BB0_14;
	mul.lo.s64 	%rd4, %rd31, %rd3;
	and.b64  	%rd5, %rd31, 15;
	setp.lt.u64 	%p3, %rd31, 16;
	mov.f64 	%fd111, 0d0000000000000000;
	mov.b64 	%rd58, 0;
	@%p3 bra 	$L__BB0_5;
	and.b64  	%rd58, %rd31, 9223372036854775792;
	shl.b64 	%rd36, %rd4, 3;
	add.s64 	%rd37, %rd36, %rd2;
	add.s64 	%rd55, %rd37, 64;
	add.s64 	%rd54, %rd1, 64;
	mov.f64 	%fd111, 0d0000000000000000;
	mov.u64 	%rd56, %rd58;
$L__BB0_4:
	.pragma "nounroll";
	ld.global.f64 	%fd18, [%rd55+-64];
	ld.global.f64 	%fd19, [%rd54+-64];
	fma.rn.f64 	%fd20, %fd18, %fd19, %fd111;
	ld.global.f64 	%fd21, [%rd55+-56];
	ld.global.f64 	%fd22, [%rd54+-56];
	fma.rn.f64 	%fd23, %fd21, %fd22, %fd20;
	ld.global.f64 	%fd24, [%rd55+-48];
	ld.global.f64 	%fd25, [%rd54+-48];
	fma.rn.f64 	%fd26, %fd24, %fd25, %fd23;
	ld.global.f64 	%fd27, [%rd55+-40];
	ld.global.f64 	%fd28, [%rd54+-40];
	fma.rn.f64 	%fd29, %fd27, %fd28, %fd26;
	ld.global.f64 	%fd30, [%rd55+-32];
	ld.global.f64 	%fd31, [%rd54+-32];
	fma.rn.f64 	%fd32, %fd30, %fd31, %fd29;
	ld.global.f64 	%fd33, [%rd55+-24];
	ld.global.f64 	%fd34, [%rd54+-24];
	fma.rn.f64 	%fd35, %fd33, %fd34, %fd32;
	ld.global.f64 	%fd36, [%rd55+-16];
	ld.global.f64 	%fd37, [%rd54+-16];
	fma.rn.f64 	%fd38, %fd36, %fd37, %fd35;
	ld.global.f64 	%fd39, [%rd55+-8];
	ld.global.f64 	%fd40, [%rd54+-8];
	fma.rn.f64 	%fd41, %fd39, %fd40, %fd38;
	ld.global.f64 	%fd42, [%rd55];
	ld.global.f64 	%fd43, [%rd54];
	fma.rn.f64 	%fd44, %fd42, %fd43, %fd41;
	ld.global.f64 	%fd45, [%rd55+8];
	ld.global.f64 	%fd46, [%rd54+8];
	fma.rn.f64 	%fd47, %fd45, %fd46, %fd44;
	ld.global.f64 	%fd48, [%rd55+16];
	ld.global.f64 	%fd49, [%rd54+16];
	fma.rn.f64 	%fd50, %fd48, %fd49, %fd47;
	ld.global.f64 	%fd51, [%rd55+24];
	ld.global.f64 	%fd52, [%rd54+24];
	fma.rn.f64 	%fd53, %fd51, %fd52, %fd50;
	ld.global.f64 	%fd54, [%rd55+32];
	ld.global.f64 	%fd55, [%rd54+32];
	fma.rn.f64 	%fd56, %fd54, %fd55, %fd53;
	ld.global.f64 	%fd57, [%rd55+40];
	ld.global.f64 	%fd58, [%rd54+40];
	fma.rn.f64 	%fd59, %fd57, %fd58, %fd56;
	ld.global.f64 	%fd60, [%rd55+48];
	ld.global.f64 	%fd61, [%rd54+48];
	fma.rn.f64 	%fd62, %fd60, %fd61, %fd59;
	ld.global.f64 	%fd63, [%rd55+56];
	ld.global.f64 	%fd64, [%rd54+56];
	fma.rn.f64 	%fd111, %fd63, %fd64, %fd62;
	add.s64 	%rd56, %rd56, -16;
	add.s64 	%rd55, %rd55, 128;
	add.s64 	%rd54, %rd54, 128;
	setp.ne.s64 	%p4, %rd56, 0;
	@%p4 bra 	$L__BB0_4;
$L__BB0_5:
	setp.eq.s64 	%p5, %rd5, 0;
	@%p5 bra 	$L__BB0_14;
	and.b64  	%rd16, %rd31, 7;
	setp.lt.u64 	%p6, %rd5, 8;
	@%p6 bra 	$L__BB0_8;
	add.s64 	%rd38, %rd58, %rd4;
	shl.b64 	%rd39, %rd38, 3;
	add.s64 	%rd40, %rd2, %rd39;
	ld.global.f64 	%fd66, [%rd40];
	shl.b64 	%rd41, %rd58, 3;
	add.s64 	%rd42, %rd1, %rd41;
	ld.global.f64 	%fd67, [%rd42];
	fma.rn.f64 	%fd68, %fd66, %fd67, %fd111;
	ld.global.f64 	%fd69, [%rd40+8];
	ld.global.f64 	%fd70, [%rd42+8];
	fma.rn.f64 	%fd71, %fd69, %fd70, %fd68;
	ld.global.f64 	%fd72, [%rd40+16];
	ld.global.f64 	%fd73, [%rd42+16];
	fma.rn.f64 	%fd74, %fd72, %fd73, %fd71;
	ld.global.f64 	%fd75, [%rd40+24];
	ld.global.f64 	%fd76, [%rd42+24];
	fma.rn.f64 	%fd77, %fd75, %fd76, %fd74;
	ld.global.f64 	%fd78, [%rd40+32];
	ld.global.f64 	%fd79, [%rd42+32];
	fma.rn.f64 	%fd80, %fd78, %fd79, %fd77;
	ld.global.f64 	%fd81, [%rd40+40];
	ld.global.f64 	%fd82, [%rd42+40];
	fma.rn.f64 	%fd83, %fd81, %fd82, %fd80;
	ld.global.f64 	%fd84, [%rd40+48];
	ld.global.f64 	%fd85, [%rd42+48];
	fma.rn.f64 	%fd86, %fd84, %fd85, %fd83;
	ld.global.f64 	%fd87, [%rd40+56];
	ld.global.f64 	%fd88, [%rd42+56];
	fma.rn.f64 	%fd111, %fd87, %fd88, %fd86;
	add.s64 	%rd58, %rd58, 8;
$L__BB0_8:
	setp.eq.s64 	%p7, %rd16, 0;
	@%p7 bra 	$L__BB0_14;
	and.b64  	%rd60, %rd31, 3;
	setp.lt.u64 	%p8, %rd16, 4;
	@%p8 bra 	$L__BB0_11;
	add.s64 	%rd43, %rd58, %rd4;
	shl.b64 	%rd44, %rd43, 3;
	add.s64 	%rd45, %rd2, %rd44;
	ld.global.f64 	%fd90, [%rd45];
	shl.b64 	%rd46, %rd58, 3;
	add.s64 	%rd47, %rd1, %rd46;
	ld.global.f64 	%fd91, [%rd47];
	fma.rn.f64 	%fd92, %fd90, %fd91, %fd111;
	ld.global.f64 	%fd93, [%rd45+8];
	ld.global.f64 	%fd94, [%rd47+8];
	fma.rn.f64 	%fd95, %fd93, %fd94, %fd92;
	ld.global.f64 	%fd96, [%rd45+16];
	ld.global.f64 	%fd97, [%rd47+16];
	fma.rn.f64 	%fd98, %fd96, %fd97, %fd95;
	ld.global.f64 	%fd99, [%rd45+24];
	ld.global.f64 	%fd100, [%rd47+24];
	fma.rn.f64 	%fd111, %fd99, %fd100, %fd98;
	add.s64 	%rd58, %rd58, 4;
$L__BB0_11:
	setp.eq.s64 	%p9, %rd60, 0;
	@%p9 bra 	$L__BB0_14;
	shl.b64 	%rd48, %rd58, 3;
	add.s64 	%rd62, %rd1, %rd48;
	add.s64 	%rd49, %rd58, %rd4;
	shl.b64 	%rd50, %rd49, 3;
	add.s64 	%rd61, %rd2, %rd50;
$L__BB0_13:
	.pragma "nounroll";
	ld.global.f64 	%fd101, [%rd61];
	ld.global.f64 	%fd102, [%rd62];
	fma.rn.f64 	%fd111, %fd101, %fd102, %fd111;
	add.s64 	%rd62, %rd62, 8;
	add.s64 	%rd61, %rd61, 8;
	add.s64 	%rd60, %rd60, -1;
	setp.ne.s64 	%p10, %rd60, 0;
	@%p10 bra 	$L__BB0_13;
$L__BB0_14:
	cvta.to.global.u64 	%rd51, %rd30;
	shl.b64 	%rd52, %rd3, 3;
	add.s64 	%rd53, %rd51, %rd52;
	st.global.f64 	[%rd53], %fd111;
$L__BB0_15:
	ret;

}


// ===== COMPILED SASS (sm_100) =====

	.target	sm_100

	.elftype	@"ET_EXEC"


//--------------------- .note.nv.tkinfo           --------------------------
	.section	.note.nv.tkinfo,"",@"SHT_NOTE"
	.sectionflags	@"SHF_NOTE_NV_TKINFO"
	.tkinfo
        /*0018*/ 	.word	0x00000002
        /*0030*/ 	.string	""
        /*0030*/ 	.string	"ptxas"
        /*0030*/ 	.string	"Cuda compilation tools, release 13.0, V13.0.88"
        /*0030*/ 	.string	"Build cuda_13.0.r13.0/compiler.36424714_0"
        /*0030*/ 	.string	"-arch sm_100 -m 64 "



//--------------------- .note.nv.cuinfo           --------------------------
	.section	.note.nv.cuinfo,"",@"SHT_NOTE"
	.sectionflags	@"SHF_NOTE_NV_CUINFO"
        /*0018*/ 	.short	0x0002
        /*001a*/ 	.short	0x0064
        /*001c*/ 	.short	0x0082
	.zero		2


//--------------------- .nv.info                  --------------------------
	.section	.nv.info,"",@"SHT_CUDA_INFO"
	.align	4


	//----- nvinfo : EIATTR_REGCOUNT
	.align		4
        /*0000*/ 	.byte	0x04, 0x2f
        /*0002*/ 	.short	(.L_1 - .L_0)
	.align		4
.L_0:
        /*0004*/ 	.word	index@(_Z21matrix_vec_mul_kernelPdS_S_ll)
        /*0008*/ 	.word	0x00000020


	//----- nvinfo : EIATTR_FRAME_SIZE
	.align		4
.L_1:
        /*000c*/ 	.byte	0x04, 0x11
        /*000e*/ 	.short	(.L_3 - .L_2)
	.align		4
.L_2:
        /*0010*/ 	.word	index@(_Z21matrix_vec_mul_kernelPdS_S_ll)
        /*0014*/ 	.word	0x00000000


	//----- nvinfo : EIATTR_MIN_STACK_SIZE
	.align		4
.L_3:
        /*0018*/ 	.byte	0x04, 0x12
        /*001a*/ 	.short	(.L_5 - .L_4)
	.align		4
.L_4:
        /*001c*/ 	.word	index@(_Z21matrix_vec_mul_kernelPdS_S_ll)
        /*0020*/ 	.word	0x00000000
.L_5:


//--------------------- .nv.compat                --------------------------
	.section	.nv.compat,"",@"SHT_CUDA_COMPAT_INFO"
	.align	4
        /*0000*/ 	.byte	0x02, 0x09, 0x00, 0x00, 0x02, 0x02, 0x01, 0x00, 0x02, 0x05, 0x05, 0x00, 0x03, 0x07, 0x01, 0x01
        /*0010*/ 	.byte	0x02, 0x03, 0x00, 0x00, 0x02, 0x06, 0x01, 0x00, 0x04, 0x0b, 0x08, 0x00, 0x01, 0x00, 0x00, 0x00
        /*0020*/ 	.byte	0x00, 0x00, 0x00, 0x00


//--------------------- .nv.info._Z21matrix_vec_mul_kernelPdS_S_ll --------------------------
	.section	.nv.info._Z21matrix_vec_mul_kernelPdS_S_ll,"",@"SHT_CUDA_INFO"
	.sectionflags	@""
	.align	4


	//----- nvinfo : EIATTR_CUDA_API_VERSION
	.align		4
        /*0000*/ 	.byte	0x04, 0x37
        /*0002*/ 	.short	(.L_7 - .L_6)
.L_6:
        /*0004*/ 	.word	0x00000082


	//----- nvinfo : EIATTR_KPARAM_INFO
	.align		4
.L_7:
        /*0008*/ 	.byte	0x04, 0x17
        /*000a*/ 	.short	(.L_9 - .L_8)
.L_8:
        /*000c*/ 	.word	0x00000000
        /*0010*/ 	.short	0x0004
        /*0012*/ 	.short	0x0020
        /*0014*/ 	.byte	0x00, 0xf0, 0x21, 0x00


	//----- nvinfo : EIATTR_KPARAM_INFO
	.align		4
.L_9:
        /*0018*/ 	.byte	0x04, 0x17
        /*001a*/ 	.short	(.L_11 - .L_10)
.L_10:
        /*001c*/ 	.word	0x00000000
        /*0020*/ 	.short	0x0003
        /*0022*/ 	.short	0x0018
        /*0024*/ 	.byte	0x00, 0xf0, 0x21, 0x00


	//----- nvinfo : EIATTR_KPARAM_INFO
	.align		4
.L_11:
        /*0028*/ 	.byte	0x04, 0x17
        /*002a*/ 	.short	(.L_13 - .L_12)
.L_12:
        /*002c*/ 	.word	0x00000000
        /*0030*/ 	.short	0x0002
        /*0032*/ 	.short	0x0010
        /*0034*/ 	.byte	0x00, 0xf5, 0x21, 0x00


	//----- nvinfo : EIATTR_KPARAM_INFO
	.align		4
.L_13:
        /*0038*/ 	.byte	0x04, 0x17
        /*003a*/ 	.short	(.L_15 - .L_14)
.L_14:
        /*003c*/ 	.word	0x00000000
        /*0040*/ 	.short	0x0001
        /*0042*/ 	.short	0x0008
        /*0044*/ 	.byte	0x00, 0xf5, 0x21, 0x00


	//----- nvinfo : EIATTR_KPARAM_INFO
	.align		4
.L_15:
        /*0048*/ 	.byte	0x04, 0x17
        /*004a*/ 	.short	(.L_17 - .L_16)
.L_16:
        /*004c*/ 	.word	0x00000000
        /*0050*/ 	.short	0x0000
        /*0052*/ 	.short	0x0000
        /*0054*/ 	.byte	0x00, 0xf5, 0x21, 0x00


	//----- nvinfo : EIATTR_SPARSE_MMA_MASK
	.align		4
.L_17:
        /*0058*/ 	.byte	0x03, 0x50
        /*005a*/ 	.short	0x0000


	//----- nvinfo : EIATTR_MAXREG_COUNT
	.align		4
        /*005c*/ 	.byte	0x03, 0x1b
        /*005e*/ 	.short	0x00ff


	//----- nvinfo : EIATTR_MERCURY_ISA_VERSION
	.align		4
        /*0060*/ 	.byte	0x03, 0x5f
        /*0062*/ 	.short	0x0101


	//----- nvinfo : EIATTR_VRC_CTA_INIT_COUNT
	.align		4
        /*0064*/ 	.byte	0x02, 0x4a
	.zero		1
	.zero		1


	//----- nvinfo : EIATTR_EXIT_INSTR_OFFSETS
	.align		4
        /*0068*/ 	.byte	0x04, 0x1c
        /*006a*/ 	.short	(.L_19 - .L_18)


	//   ....[0]....
.L_18:
        /*006c*/ 	.word	0x00000090


	//   ....[1]....
        /*0070*/ 	.word	0x00000cf0


	//----- nvinfo : EIATTR_CBANK_PARAM_SIZE
	.align		4
.L_19:
        /*0074*/ 	.byte	0x03, 0x19
        /*0076*/ 	.short	0x0028


	//----- nvinfo : EIATTR_PARAM_CBANK
	.align		4
        /*0078*/ 	.byte	0x04, 0x0a
        /*007a*/ 	.short	(.L_21 - .L_20)
	.align		4
.L_20:
        /*007c*/ 	.word	index@(.nv.constant0._Z21matrix_vec_mul_kernelPdS_S_ll)
        /*0080*/ 	.short	0x0380
        /*0082*/ 	.short	0x0028


	//----- nvinfo : EIATTR_SW_WAR
	.align		4
.L_21:
        /*0084*/ 	.byte	0x04, 0x36
        /*0086*/ 	.short	(.L_23 - .L_22)
.L_22:
        /*0088*/ 	.word	0x00000008
.L_23:


//--------------------- .nv.callgraph             --------------------------
	.section	.nv.callgraph,"",@"SHT_CUDA_CALLGRAPH"
	.align	4
	.sectionentsize	8
	.align		4
        /*0000*/ 	.word	0x00000000
	.align		4
        /*0004*/ 	.word	0xffffffff
	.align		4
        /*0008*/ 	.word	0x00000000
	.align		4
        /*000c*/ 	.word	0xfffffffe
	.align		4
        /*0010*/ 	.word	0x00000000
	.align		4
        /*0014*/ 	.word	0xfffffffd
	.align		4
        /*0018*/ 	.word	0x00000000
	.align		4
        /*001c*/ 	.word	0xfffffffc


//--------------------- .text._Z21matrix_vec_mul_kernelPdS_S_ll --------------------------
	.section	.text._Z21matrix_vec_mul_kernelPdS_S_ll,"ax",@progbits
	.align	128
        .global         _Z21matrix_vec_mul_kernelPdS_S_ll
        .type           _Z21matrix_vec_mul_kernelPdS_S_ll,@function
        .size           _Z21matrix_vec_mul_kernelPdS_S_ll,(.L_x_7 - _Z21matrix_vec_mul_kernelPdS_S_ll)
        .other          _Z21matrix_vec_mul_kernelPdS_S_ll,@"STO_CUDA_ENTRY STV_DEFAULT"
_Z21matrix_vec_mul_kernelPdS_S_ll:
.text._Z21matrix_vec_mul_kernelPdS_S_ll:
[----:B------:R-:W-:Y:S01]  /*0000*/  LDC R1, c[0x0][0x37c] ;  /* 0x0000df00ff017b82 */ /* 0x000fe20000000800 */
[----:B------:R-:W0:Y:S07]  /*0010*/  S2R R3, SR_TID.X ;  /* 0x0000000000037919 */ /* 0x000e2e0000002100 */
[----:B------:R-:W0:Y:S01]  /*0020*/  S2UR UR4, SR_CTAID.X ;  /* 0x00000000000479c3 */ /* 0x000e220000002500 */
[----:B------:R-:W1:Y:S07]  /*0030*/  LDCU.64 UR6, c[0x0][0x398] ;  /* 0x00007300ff0677ac */ /* 0x000e6e0008000a00 */
[----:B------:R-:W0:Y:S02]  /*0040*/  LDC R0, c[0x0][0x360] ;  /* 0x0000d800ff007b82 */ /* 0x000e240000000800 */
[----:B0-----:R-:W-:-:S05]  /*0050*/  IMAD R0, R0, UR4, R3 ;  /* 0x0000000400007c24 */ /* 0x001fca000f8e0203 */
[----:B-1----:R-:W-:Y:S02]  /*0060*/  ISETP.GE.U32.AND P0, PT, R0, UR6, PT ;  /* 0x0000000600007c0c */ /* 0x002fe4000bf06070 */
[----:B------:R-:W-:-:S04]  /*0070*/  SHF.R.S32.HI R13, RZ, 0x1f, R0 ;  /* 0x0000001fff0d7819 */ /* 0x000fc80000011400 */
[----:B------:R-:W-:-:S13]  /*0080*/  ISETP.GE.AND.EX P0, PT, R13, UR7, PT, P0 ;  /* 0x000000070d007c0c */ /* 0x000fda000bf06300 */
[----:B------:R-:W-:Y:S05]  /*0090*/  @P0 EXIT ;  /* 0x000000000000094d */ /* 0x000fea0003800000 */
[----:B------:R-:W0:Y:S01]  /*00a0*/  LDCU.64 UR8, c[0x0][0x3a0] ;  /* 0x00007400ff0877ac */ /* 0x000e220008000a00 */
[----:B------:R-:W-:Y:S01]  /*00b0*/  CS2R R8, SRZ ;  /* 0x0000000000087805 */ /* 0x000fe2000001ff00 */
[----:B------:R-:W1:Y:S01]  /*00c0*/  LDCU.64 UR12, c[0x0][0x358] ;  /* 0x00006b00ff0c77ac */ /* 0x000e620008000a00 */
[----:B0-----:R-:W-:-:S04]  /*00d0*/  UISETP.GE.U32.AND UP0, UPT, UR8, 0x1, UPT ;  /* 0x000000010800788c */ /* 0x001fc8000bf06070 */
[----:B------:R-:W-:-:S09]  /*00e0*/  UISETP.GE.AND.EX UP0, UPT, UR9, URZ, UPT, UP0 ;  /* 0x000000ff0900728c */ /* 0x000fd2000bf06300 */
[----:B-1----:R-:W-:Y:S05]  /*00f0*/  BRA.U !UP0, `(.L_x_0) ;  /* 0x0000000908ec7547 */ /* 0x002fea000b800000 */
[----:B------:R-:W-:Y:S02]  /*0100*/  UISETP.GE.U32.AND UP1, UPT, UR8, 0x10, UPT ;  /* 0x000000100800788c */ /* 0x000fe4000bf26070 */
[----:B------:R-:W-:Y:S01]  /*0110*/  IMAD R3, R13, UR8, RZ ;  /* 0x000000080d037c24 */ /* 0x000fe2000f8e02ff */
[----:B------:R-:W-:Y:S02]  /*0120*/  ULOP3.LUT UR10, UR8, 0xf, URZ, 0xc0, !UPT ;  /* 0x0000000f080a7892 */ /* 0x000fe4000f8ec0ff */
[C---:B------:R-:W-:Y:S01]  /*0130*/  IMAD.WIDE.U32 R4, R0.reuse, UR8, RZ ;  /* 0x0000000800047c25 */ /* 0x040fe2000f8e00ff */
[----:B------:R-:W-:Y:S01]  /*0140*/  UISETP.GE.U32.AND.EX UP1, UPT, UR9, URZ, UPT, UP1 ;  /* 0x000000ff0900728c */ /* 0x000fe2000bf26110 */
[----:B------:R-:W-:Y:S01]  /*0150*/  CS2R R8, SRZ ;  /* 0x0000000000087805 */ /* 0x000fe2000001ff00 */
[----:B------:R-:W-:Y:S01]  /*0160*/  UISETP.NE.U32.AND UP0, UPT, UR10, URZ, UPT ;  /* 0x000000ff0a00728c */ /* 0x000fe2000bf05070 */
[----:B------:R-:W-:Y:S01]  /*0170*/  IMAD R3, R0, UR9, R3 ;  /* 0x0000000900037c24 */ /* 0x000fe2000f8e0203 */
[----:B------:R-:W-:Y:S01]  /*0180*/  UMOV UR5, URZ ;  /* 0x000000ff00057c82 */ /* 0x000fe20008000000 */
[----:B------:R-:W-:Y:S01]  /*0190*/  UMOV UR6, URZ ;  /* 0x000000ff00067c82 */ /* 0x000fe20008000000 */
[----:B------:R-:W-:Y:S01]  /*01a0*/  UISETP.NE.AND.EX UP0, UPT, URZ, URZ, UPT, UP0 ;  /* 0x000000ffff00728c */ /* 0x000fe2000bf05300 */
[----:B------:R-:W-:-:S02]  /*01b0*/  IMAD.IADD R15, R5, 0x1, R3 ;  /* 0x00000001050f7824 */ /* 0x000fc400078e0203 */
[----:B------:R-:W-:Y:S08]  /*01c0*/  BRA.U !UP1, `(.L_x_1) ;  /* 0x0000000509287547 */ /* 0x000ff0000b800000 */
[----:B------:R-:W0:Y:S01]  /*01d0*/  LDCU.64 UR14, c[0x0][0x388] ;  /* 0x00007100ff0e77ac */ /* 0x000e220008000a00 */
[----:B------:R-:W-:Y:S01]  /*01e0*/  CS2R R8, SRZ ;  /* 0x0000000000087805 */ /* 0x000fe2000001ff00 */
[----:B------:R-:W1:Y:S01]  /*01f0*/  LDCU.64 UR6, c[0x0][0x390] ;  /* 0x00007200ff0677ac */ /* 0x000e620008000a00 */
[----:B------:R-:W-:Y:S01]  /*0200*/  ULOP3.LUT UR5, UR8, 0xfffffff0, URZ, 0xc0, !UPT ;  /* 0xfffffff008057892 */ /* 0x000fe2000f8ec0ff */
[----:B0-----:R-:W-:Y:S01]  /*0210*/  LEA R11, P0, R4, UR14, 0x3 ;  /* 0x0000000e040b7c11 */ /* 0x001fe2000f8018ff */
[----:B-1----:R-:W-:-:S03]  /*0220*/  UIADD3 UR4, UP1, UPT, UR6, 0x40, URZ ;  /* 0x0000004006047890 */ /* 0x002fc6000ff3e0ff */
[----:B------:R-:W-:Y:S01]  /*0230*/  LEA.HI.X R3, R4, UR15, R15, 0x3, P0 ;  /* 0x0000000f04037c11 */ /* 0x000fe200080f1c0f */
[----:B------:R-:W-:Y:S01]  /*0240*/  ULOP3.LUT UR6, UR9, 0x7fffffff, URZ, 0xc0, !UPT ;  /* 0x7fffffff09067892 */ /* 0x000fe2000f8ec0ff */
[----:B------:R-:W-:Y:S01]  /*0250*/  IADD3 R11, P0, PT, R11, 0x40, RZ ;  /* 0x000000400b0b7810 */ /* 0x000fe20007f1e0ff */
[----:B------:R-:W-:Y:S01]  /*0260*/  UIADD3.X UR7, UPT, UPT, URZ, UR7, URZ, UP1, !UPT ;  /* 0x00000007ff077290 */ /* 0x000fe20008ffe4ff */
[----:B------:R-:W-:Y:S01]  /*0270*/  IMAD.U32 R10, RZ, RZ, UR4 ;  /* 0x00000004ff0a7e24 */ /* 0x000fe2000f8e00ff */
[----:B------:R-:W-:Y:S02]  /*0280*/  UMOV UR4, UR5 ;  /* 0x0000000500047c82 */ /* 0x000fe40008000000 */
[----:B------:R-:W-:Y:S02]  /*0290*/  IMAD.X R3, RZ, RZ, R3, P0 ;  /* 0x000000ffff037224 */ /* 0x000fe400000e0603 */
[----:B------:R-:W-:Y:S01]  /*02a0*/  IMAD.U32 R7, RZ, RZ, UR7 ;  /* 0x00000007ff077e24 */ /* 0x000fe2000f8e00ff */
[----:B------:R-:W-:-:S06]  /*02b0*/  UMOV UR7, UR6 ;  /* 0x0000000600077c82 */ /* 0x000fcc0008000000 */
.L_x_2:
[----:B------:R-:W-:Y:S02]  /*02c0*/  IMAD.MOV.U32 R2, RZ, RZ, R11 ;  /* 0x000000ffff027224 */ /* 0x000fe400078e000b */
[----:B------:R-:W-:-:S03]  /*02d0*/  IMAD.MOV.U32 R6, RZ, RZ, R10 ;  /* 0x000000ffff067224 */ /* 0x000fc600078e000a */
[----:B------:R-:W2:Y:S04]  /*02e0*/  LDG.E.64 R16, desc[UR12][R2.64+-0x40] ;  /* 0xffffc00c02107981 */ /* 0x000ea8000c1e1b00 */
[----:B------:R-:W2:Y:S04]  /*02f0*/  LDG.E.64 R18, desc[UR12][R6.64+-0x40] ;  /* 0xffffc00c06127981 */ /* 0x000ea8000c1e1b00 */
[----:B------:R-:W3:Y:S04]  /*0300*/  LDG.E.64 R10, desc[UR12][R2.64+-0x38] ;  /* 0xffffc80c020a7981 */ /* 0x000ee8000c1e1b00 */
[----:B------:R-:W3:Y:S04]  /*0310*/  LDG.E.64 R24, desc[UR12][R6.64+-0x38] ;  /* 0xffffc80c06187981 */ /* 0x000ee8000c1e1b00 */
[----:B------:R-:W4:Y:S04]  /*0320*/  LDG.E.64 R20, desc[UR12][R2.64+-0x30] ;  /* 0xffffd00c02147981 */ /* 0x000f28000c1e1b00 */
[----:B------:R-:W4:Y:S01]  /*0330*/  LDG.E.64 R22, desc[UR12][R6.64+-0x30] ;  /* 0xffffd00c06167981 */ /* 0x000f22000c1e1b00 */
[----:B--2---:R-:W-:-:S03]  /*0340*/  DFMA R8, R16, R18, R8 ;  /* 0x000000121008722b */ /* 0x004fc60000000008 */
[----:B------:R-:W2:Y:S04]  /*0350*/  LDG.E.64 R16, desc[UR12][R2.64+-0x28] ;  /* 0xffffd80c02107981 */ /* 0x000ea8000c1e1b00 */
[----:B------:R-:W2:Y:S01]  /*0360*/  LDG.E.64 R18, desc[UR12][R6.64+-0x28] ;  /* 0xffffd80c06127981 */ /* 0x000ea2000c1e1b00 */
[----:B---3--:R-:W-:-:S03]  /*0370*/  DFMA R24, R10, R24, R8 ;  /* 0x000000180a18722b */ /* 0x008fc60000000008 */
[----:B------:R-:W3:Y:S04]  /*0380*/  LDG.E.64 R8, desc[UR12][R2.64+-0x20] ;  /* 0xffffe00c02087981 */ /* 0x000ee8000c1e1b00 */
[----:B------:R-:W3:Y:S01]  /*0390*/  LDG.E.64 R10, desc[UR12][R6.64+-0x20] ;  /* 0xffffe00c060a7981 */ /* 0x000ee2000c1e1b00 */
[----:B----4-:R-:W-:-:S03]  /*03a0*/  DFMA R24, R20, R22, R24 ;  /* 0x000000161418722b */ /* 0x010fc60000000018 */
        /* <DEDUP_REMOVED lines=29> */
[----:B------:R-:W-:Y:S01]  /*0580*/  UIADD3 UR4, UP1, UPT, UR4, -0x10, URZ ;  /* 0xfffffff004047890 */ /* 0x000fe2000ff3e0ff */
[----:B--2---:R-:W-:Y:S02]  /*0590*/  DFMA R24, R16, R18, R24 ;  /* 0x000000121018722b */ /* 0x004fe40000000018 */
[----:B------:R0:W2:Y:S04]  /*05a0*/  LDG.E.64 R18, desc[UR12][R2.64+0x38] ;  /* 0x0000380c02127981 */ /* 0x0000a8000c1e1b00 */
[----:B------:R1:W2:Y:S01]  /*05b0*/  LDG.E.64 R16, desc[UR12][R6.64+0x38] ;  /* 0x0000380c06107981 */ /* 0x0002a2000c1e1b00 */
[----:B------:R-:W-:Y:S01]  /*05c0*/  UIADD3.X UR7, UPT, UPT, UR7, -0x1, URZ, UP1, !UPT ;  /* 0xffffffff07077890 */ /* 0x000fe20008ffe4ff */
[----:B---3--:R-:W-:Y:S01]  /*05d0*/  DFMA R8, R8, R10, R24 ;  /* 0x0000000a0808722b */ /* 0x008fe20000000018 */
[----:B------:R-:W-:Y:S01]  /*05e0*/  UISETP.NE.U32.AND UP1, UPT, UR4, URZ, UPT ;  /* 0x000000ff0400728c */ /* 0x000fe2000bf25070 */
[----:B------:R-:W-:-:S02]  /*05f0*/  IADD3 R11, P0, PT, R2, 0x80, RZ ;  /* 0x00000080020b7810 */ /* 0x000fc40007f1e0ff */
[----:B------:R-:W-:Y:S01]  /*0600*/  IADD3 R10, P1, PT, R6, 0x80, RZ ;  /* 0x00000080060a7810 */ /* 0x000fe20007f3e0ff */
[----:B------:R-:W-:Y:S02]  /*0610*/  UISETP.NE.AND.EX UP1, UPT, UR7, URZ, UPT, UP1 ;  /* 0x000000ff0700728c */ /* 0x000fe4000bf25310 */
[----:B0-----:R-:W-:Y:S01]  /*0620*/  IMAD.X R3, RZ, RZ, R3, P0 ;  /* 0x000000ffff037224 */ /* 0x001fe200000e0603 */
[----:B----4-:R-:W-:Y:S01]  /*0630*/  DFMA R8, R20, R22, R8 ;  /* 0x000000161408722b */ /* 0x010fe20000000008 */
[----:B-1----:R-:W-:-:S07]  /*0640*/  IMAD.X R7, RZ, RZ, R7, P1 ;  /* 0x000000ffff077224 */ /* 0x002fce00008e0607 */
[----:B--2---:R-:W-:Y:S01]  /*0650*/  DFMA R8, R18, R16, R8 ;  /* 0x000000101208722b */ /* 0x004fe20000000008 */
[----:B------:R-:W-:Y:S10]  /*0660*/  BRA.U UP1, `(.L_x_2) ;  /* 0xfffffffd01147547 */ /* 0x000ff4000b83ffff */
.L_x_1:
[----:B------:R-:W-:Y:S05]  /*0670*/  BRA.U !UP0, `(.L_x_0) ;  /* 0x00000005088c7547 */ /* 0x000fea000b800000 */
[----:B------:R-:W-:Y:S02]  /*0680*/  UISETP.GE.U32.AND UP1, UPT, UR10, 0x8, UPT ;  /* 0x000000080a00788c */ /* 0x000fe4000bf26070 */
[----:B------:R-:W-:Y:S02]  /*0690*/  ULOP3.LUT UR9, UR8, 0x7, URZ, 0xc0, !UPT ;  /* 0x0000000708097892 */ /* 0x000fe4000f8ec0ff */
[----:B------:R-:W-:Y:S02]  /*06a0*/  UISETP.GE.U32.AND.EX UP1, UPT, URZ, URZ, UPT, UP1 ;  /* 0x000000ffff00728c */ /* 0x000fe4000bf26110 */
[----:B------:R-:W-:-:S04]  /*06b0*/  UISETP.NE.U32.AND UP0, UPT, UR9, URZ, UPT ;  /* 0x000000ff0900728c */ /* 0x000fc8000bf05070 */
[----:B------:R-:W-:-:S03]  /*06c0*/  UISETP.NE.AND.EX UP0, UPT, URZ, URZ, UPT, UP0 ;  /* 0x000000ffff00728c */ /* 0x000fc6000bf05300 */
[----:B------:R-:W-:Y:S08]  /*06d0*/  BRA.U !UP1, `(.L_x_3) ;  /* 0x0000000109907547 */ /* 0x000ff0000b800000 */
[----:B------:R-:W0:Y:S01]  /*06e0*/  LDCU.64 UR10, c[0x0][0x390] ;  /* 0x00007200ff0a77ac */ /* 0x000e220008000a00 */
[----:B------:R-:W-:Y:S01]  /*06f0*/  IADD3 R2, P0, PT, R4, UR5, RZ ;  /* 0x0000000504027c10 */ /* 0x000fe2000ff1e0ff */
[----:B------:R-:W1:Y:S03]  /*0700*/  LDCU.64 UR14, c[0x0][0x388] ;  /* 0x00007100ff0e77ac */ /* 0x000e660008000a00 */
[----:B------:R-:W-:Y:S01]  /*0710*/  IADD3.X R3, PT, PT, R15, UR6, RZ, P0, !PT ;  /* 0x000000060f037c10 */ /* 0x000fe200087fe4ff */
[----:B0-----:R-:W-:-:S04]  /*0720*/  ULEA UR4, UP1, UR5, UR10, 0x3 ;  /* 0x0000000a05047291 */ /* 0x001fc8000f8218ff */
[----:B------:R-:W-:Y:S01]  /*0730*/  ULEA.HI.X UR7, UR5, UR11, UR6, 0x3, UP1 ;  /* 0x0000000b05077291 */ /* 0x000fe200088f1c06 */
[----:B-1----:R-:W-:-:S04]  /*0740*/  LEA R6, P0, R2, UR14, 0x3 ;  /* 0x0000000e02067c11 */ /* 0x002fc8000f8018ff */
[----:B------:R-:W-:Y:S01]  /*0750*/  LEA.HI.X R7, R2, UR15, R3, 0x3, P0 ;  /* 0x0000000f02077c11 */ /* 0x000fe200080f1c03 */
[----:B------:R-:W-:Y:S02]  /*0760*/  IMAD.U32 R2, RZ, RZ, UR4 ;  /* 0x00000004ff027e24 */ /* 0x000fe4000f8e00ff */
[----:B------:R-:W-:Y:S02]  /*0770*/  IMAD.U32 R3, RZ, RZ, UR7 ;  /* 0x00000007ff037e24 */ /* 0x000fe4000f8e00ff */
[----:B------:R-:W2:Y:S04]  /*0780*/  LDG.E.64 R20, desc[UR12][R6.64] ;  /* 0x0000000c06147981 */ /* 0x000ea8000c1e1b00 */
[----:B------:R-:W2:Y:S04]  /*0790*/  LDG.E.64 R22, desc[UR12][R2.64] ;  /* 0x0000000c02167981 */ /* 0x000ea8000c1e1b00 */
[----:B------:R-:W3:Y:S04]  /*07a0*/  LDG.E.64 R10, desc[UR12][R6.64+0x8] ;  /* 0x0000080c060a7981 */ /* 0x000ee8000c1e1b00 */
[----:B------:R-:W3:Y:S04]  /*07b0*/  LDG.E.64 R24, desc[UR12][R2.64+0x8] ;  /* 0x0000080c02187981 */ /* 0x000ee8000c1e1b00 */
[----:B------:R-:W4:Y:S04]  /*07c0*/  LDG.E.64 R16, desc[UR12][R6.64+0x10] ;  /* 0x0000100c06107981 */ /* 0x000f28000c1e1b00 */
[----:B------:R-:W4:Y:S04]  /*07d0*/  LDG.E.64 R18, desc[UR12][R2.64+0x10] ;  /* 0x0000100c02127981 */ /* 0x000f28000c1e1b00 */
[----:B------:R-:W5:Y:S04]  /*07e0*/  LDG.E.64 R26, desc[UR12][R6.64+0x38] ;  /* 0x0000380c061a7981 */ /* 0x000f68000c1e1b00 */
[----:B------:R-:W5:Y:S01]  /*07f0*/  LDG.E.64 R28, desc[UR12][R2.64+0x38] ;  /* 0x0000380c021c7981 */ /* 0x000f62000c1e1b00 */
        /* <DEDUP_REMOVED lines=12> */
[----:B---3--:R-:W-:-:S08]  /*08c0*/  DFMA R8, R8, R10, R24 ;  /* 0x0000000a0808722b */ /* 0x008fd00000000018 */
[----:B----4-:R-:W-:Y:S01]  /*08d0*/  DFMA R8, R16, R18, R8 ;  /* 0x000000121008722b */ /* 0x010fe20000000008 */
[----:B------:R-:W-:-:S04]  /*08e0*/  UIADD3 UR5, UP1, UPT, UR5, 0x8, URZ ;  /* 0x0000000805057890 */ /* 0x000fc8000ff3e0ff */
[----:B------:R-:W-:-:S03]  /*08f0*/  UIADD3.X UR6, UPT, UPT, URZ, UR6, URZ, UP1, !UPT ;  /* 0x00000006ff067290 */ /* 0x000fc60008ffe4ff */
[----:B--2---:R-:W-:-:S08]  /*0900*/  DFMA R8, R20, R22, R8 ;  /* 0x000000161408722b */ /* 0x004fd00000000008 */
[----:B-----5:R-:W-:-:S11]  /*0910*/  DFMA R8, R26, R28, R8 ;  /* 0x0000001c1a08722b */ /* 0x020fd60000000008 */
.L_x_3:
[----:B------:R-:W-:Y:S05]  /*0920*/  BRA.U !UP0, `(.L_x_0) ;  /* 0x0000000108e07547 */ /* 0x000fea000b800000 */
[----:B------:R-:W-:Y:S02]  /*0930*/  UISETP.GE.U32.AND UP1, UPT, UR9, 0x4, UPT ;  /* 0x000000040900788c */ /* 0x000fe4000bf26070 */
[----:B------:R-:W-:Y:S02]  /*0940*/  ULOP3.LUT UR8, UR8, 0x3, URZ, 0xc0, !UPT ;  /* 0x0000000308087892 */ /* 0x000fe4000f8ec0ff */
[----:B------:R-:W-:Y:S02]  /*0950*/  UISETP.GE.U32.AND.EX UP1, UPT, URZ, URZ, UPT, UP1 ;  /* 0x000000ffff00728c */ /* 0x000fe4000bf26110 */
[----:B------:R-:W-:Y:S01]  /*0960*/  UISETP.NE.U32.AND UP0, UPT, UR8, URZ, UPT ;  /* 0x000000ff0800728c */ /* 0x000fe2000bf05070 */
[----:B------:R-:W-:-:S03]  /*0970*/  UMOV UR4, URZ ;  /* 0x000000ff00047c82 */ /* 0x000fc60008000000 */
[----:B------:R-:W-:-:S03]  /*0980*/  UISETP.NE.AND.EX UP0, UPT, UR4, URZ, UPT, UP0 ;  /* 0x000000ff0400728c */ /* 0x000fc6000bf05300 */
[----:B------:R-:W-:Y:S08]  /*0990*/  BRA.U !UP1, `(.L_x_4) ;  /* 0x0000000109607547 */ /* 0x000ff0000b800000 */
[----:B------:R-:W0:Y:S01]  /*09a0*/  LDCU.64 UR10, c[0x0][0x390] ;  /* 0x00007200ff0a77ac */ /* 0x000e220008000a00 */
[----:B------:R-:W-:Y:S01]  /*09b0*/  IADD3 R2, P0, PT, R4, UR5, RZ ;  /* 0x0000000504027c10 */ /* 0x000fe2000ff1e0ff */
[----:B------:R-:W1:Y:S03]  /*09c0*/  LDCU.64 UR14, c[0x0][0x388] ;  /* 0x00007100ff0e77ac */ /* 0x000e660008000a00 */
[----:B------:R-:W-:Y:S01]  /*09d0*/  IADD3.X R3, PT, PT, R15, UR6, RZ, P0, !PT ;  /* 0x000000060f037c10 */ /* 0x000fe200087fe4ff */
[----:B0-----:R-:W-:-:S04]  /*09e0*/  ULEA UR10, UP1, UR5, UR10, 0x3 ;  /* 0x0000000a050a7291 */ /* 0x001fc8000f8218ff */
[----:B------:R-:W-:Y:S01]  /*09f0*/  ULEA.HI.X UR11, UR5, UR11, UR6, 0x3, UP1 ;  /* 0x0000000b050b7291 */ /* 0x000fe200088f1c06 */
[----:B-1----:R-:W-:Y:S01]  /*0a00*/  LEA R26, P0, R2, UR14, 0x3 ;  /* 0x0000000e021a7c11 */ /* 0x002fe2000f8018ff */
[----:B------:R-:W-:-:S03]  /*0a10*/  IMAD.U32 R28, RZ, RZ, UR10 ;  /* 0x0000000aff1c7e24 */ /* 0x000fc6000f8e00ff */
[----:B------:R-:W-:Y:S01]  /*0a20*/  LEA.HI.X R27, R2, UR15, R3, 0x3, P0 ;  /* 0x0000000f021b7c11 */ /* 0x000fe200080f1c03 */
[----:B------:R-:W-:-:S04]  /*0a30*/  IMAD.U32 R29, RZ, RZ, UR11 ;  /* 0x0000000bff1d7e24 */ /* 0x000fc8000f8e00ff */
        /* <DEDUP_REMOVED lines=8> */
[----:B------:R-:W-:-:S04]  /*0ac0*/  UIADD3 UR5, UP1, UPT, UR5, 0x4, URZ ;  /* 0x0000000405057890 */ /* 0x000fc8000ff3e0ff */
[----:B------:R-:W-:Y:S01]  /*0ad0*/  UIADD3.X UR6, UPT, UPT, URZ, UR6, URZ, UP1, !UPT ;  /* 0x00000006ff067290 */ /* 0x000fe20008ffe4ff */
[----:B--2---:R-:W-:-:S08]  /*0ae0*/  DFMA R2, R2, R6, R8 ;  /* 0x000000060202722b */ /* 0x004fd00000000008 */
[----:B---3--:R-:W-:-:S08]  /*0af0*/  DFMA R2, R10, R16, R2 ;  /* 0x000000100a02722b */ /* 0x008fd00000000002 */
[----:B----4-:R-:W-:-:S08]  /*0b00*/  DFMA R2, R18, R20, R2 ;  /* 0x000000141202722b */ /* 0x010fd00000000002 */
[----:B-----5:R-:W-:-:S11]  /*0b10*/  DFMA R8, R22, R24, R2 ;  /* 0x000000181608722b */ /* 0x020fd60000000002 */
.L_x_4:
[----:B------:R-:W-:Y:S05]  /*0b20*/  BRA.U !UP0, `(.L_x_0) ;  /* 0x0000000108607547 */ /* 0x000fea000b800000 */
[----:B------:R-:W0:Y:S01]  /*0b30*/  LDCU.64 UR14, c[0x0][0x388] ;  /* 0x00007100ff0e77ac */ /* 0x000e220008000a00 */
[----:B------:R-:W-:Y:S01]  /*0b40*/  IADD3 R4, P0, PT, R4, UR5, RZ ;  /* 0x0000000504047c10 */ /* 0x000fe2000ff1e0ff */
[----:B------:R-:W1:Y:S03]  /*0b50*/  LDCU.64 UR10, c[0x0][0x390] ;  /* 0x00007200ff0a77ac */ /* 0x000e660008000a00 */
[----:B------:R-:W-:Y:S02]  /*0b60*/  IADD3.X R7, PT, PT, R15, UR6, RZ, P0, !PT ;  /* 0x000000060f077c10 */ /* 0x000fe400087fe4ff */
[----:B0-----:R-:W-:Y:S01]  /*0b70*/  LEA R6, P1, R4, UR14, 0x3 ;  /* 0x0000000e04067c11 */ /* 0x001fe2000f8218ff */
[----:B-1----:R-:W-:-:S03]  /*0b80*/  ULEA UR7, UP0, UR5, UR10, 0x3 ;  /* 0x0000000a05077291 */ /* 0x002fc6000f8018ff */
[----:B------:R-:W-:Y:S01]  /*0b90*/  LEA.HI.X R7, R4, UR15, R7, 0x3, P1 ;  /* 0x0000000f04077c11 */ /* 0x000fe200088f1c07 */
[----:B------:R-:W-:-:S12]  /*0ba0*/  ULEA.HI.X UR5, UR5, UR11, UR6, 0x3, UP0 ;  /* 0x0000000b05057291 */ /* 0x000fd800080f1c06 */
.L_x_5:
[----:B------:R-:W-:Y:S02]  /*0bb0*/  IMAD.U32 R4, RZ, RZ, UR7 ;  /* 0x00000007ff047e24 */ /* 0x000fe4000f8e00ff */
[----:B------:R-:W-:Y:S02]  /*0bc0*/  IMAD.U32 R5, RZ, RZ, UR5 ;  /* 0x00000005ff057e24 */ /* 0x000fe4000f8e00ff */
[----:B------:R-:W-:Y:S02]  /*0bd0*/  IMAD.MOV.U32 R2, RZ, RZ, R6 ;  /* 0x000000ffff027224 */ /* 0x000fe400078e0006 */
[----:B------:R-:W-:Y:S02]  /*0be0*/  IMAD.MOV.U32 R3, RZ, RZ, R7 ;  /* 0x000000ffff037224 */ /* 0x000fe400078e0007 */
[----:B------:R-:W2:Y:S04]  /*0bf0*/  LDG.E.64 R4, desc[UR12][R4.64] ;  /* 0x0000000c04047981 */ /* 0x000ea8000c1e1b00 */
[----:B------:R-:W2:Y:S01]  /*0c00*/  LDG.E.64 R2, desc[UR12][R2.64] ;  /* 0x0000000c02027981 */ /* 0x000ea2000c1e1b00 */
[----:B------:R-:W-:-:S04]  /*0c10*/  UIADD3 UR8, UP0, UPT, UR8, -0x1, URZ ;  /* 0xffffffff08087890 */ /* 0x000fc8000ff1e0ff */
[----:B------:R-:W-:Y:S02]  /*0c20*/  UIADD3.X UR4, UPT, UPT, UR4, -0x1, URZ, UP0, !UPT ;  /* 0xffffffff04047890 */ /* 0x000fe400087fe4ff */
[----:B------:R-:W-:-:S04]  /*0c30*/  UISETP.NE.U32.AND UP0, UPT, UR8, URZ, UPT ;  /* 0x000000ff0800728c */ /* 0x000fc8000bf05070 */
[----:B------:R-:W-:Y:S01]  /*0c40*/  UISETP.NE.AND.EX UP0, UPT, UR4, URZ, UPT, UP0 ;  /* 0x000000ff0400728c */ /* 0x000fe2000bf05300 */
[----:B------:R-:W-:Y:S01]  /*0c50*/  IADD3 R6, P0, PT, R6, 0x8, RZ ;  /* 0x0000000806067810 */ /* 0x000fe20007f1e0ff */
[----:B------:R-:W-:-:S04]  /*0c60*/  UIADD3 UR7, UP1, UPT, UR7, 0x8, URZ ;  /* 0x0000000807077890 */ /* 0x000fc8000ff3e0ff */
[----:B------:R-:W-:Y:S01]  /*0c70*/  IMAD.X R7, RZ, RZ, R7, P0 ;  /* 0x000000ffff077224 */ /* 0x000fe200000e0607 */
[----:B------:R-:W-:Y:S01]  /*0c80*/  UIADD3.X UR5, UPT, UPT, URZ, UR5, URZ, UP1, !UPT ;  /* 0x00000005ff057290 */ /* 0x000fe20008ffe4ff */
[----:B--2---:R-:W-:Y:S01]  /*0c90*/  DFMA R8, R2, R4, R8 ;  /* 0x000000040208722b */ /* 0x004fe20000000008 */
[----:B------:R-:W-:Y:S10]  /*0ca0*/  BRA.U UP0, `(.L_x_5) ;  /* 0xfffffffd00c07547 */ /* 0x000ff4000b83ffff */
.L_x_0:
[----:B------:R-:W0:Y:S02]  /*0cb0*/  LDCU.64 UR4, c[0x0][0x380] ;  /* 0x00007000ff0477ac */ /* 0x000e240008000a00 */
[----:B0-----:R-:W-:-:S04]  /*0cc0*/  LEA R2, P0, R0, UR4, 0x3 ;  /* 0x0000000400027c11 */ /* 0x001fc8000f8018ff */
[----:B------:R-:W-:-:S05]  /*0cd0*/  LEA.HI.X R3, R0, UR5, R13, 0x3, P0 ;  /* 0x0000000500037c11 */ /* 0x000fca00080f1c0d */
[----:B------:R-:W-:Y:S01]  /*0ce0*/  STG.E.64 desc[UR12][R2.64], R8 ;  /* 0x0000000802007986 */ /* 0x000fe2000c101b0c */
[----:B------:R-:W-:Y:S05]  /*0cf0*/  EXIT ;  /* 0x000000000000794d */ /* 0x000fea0003800000 */
.L_x_6:
[----:B------:R-:W-:-:S00]  /*0d00*/  BRA `(.L_x_6) ;  /* 0xfffffffc00fc7947 */ /* 0x000fc0000383ffff */
[----:B------:R-:W-:-:S00]  /*0d10*/  NOP ;  /* 0x0000000000007918 */ /* 0x000fc00000000000 */
        /* <DEDUP_REMOVED lines=14> */
.L_x_7:


//--------------------- .nv.shared.reserved.0     --------------------------
	.section	.nv.shared.reserved.0,"aw",@nobits
	.weak		__nv_reservedSMEM_offset_0_alias
	.size		__nv_reservedSMEM_offset_0_alias, 0, 64
	.other		__nv_reservedSMEM_offset_0_alias,@"STO_CUDA_RESERVED_SHARED STV_DEFAULT"
__nv_reservedSMEM_offset_0_alias:
	.zero		0
	.zero		64


//--------------------- .nv.constant0._Z21matrix_vec_mul_kernelPdS_S_ll --------------------------
	.section	.nv.constant0._Z21matrix_vec_mul_kernelPdS_S_ll,"a",@progbits
	.sectionflags	@""
	.align	4
.nv.constant0._Z21matrix_vec_mul_kernelPdS_S_ll:
	.zero		936


//--------------------- SYMBOLS --------------------------

	.type		.nv.reservedSmem.offset0,@object
	.size		.nv.reservedSmem.offset0,0x4
